//
// Generated by NVIDIA NVVM Compiler
//
// Compiler Build ID: CL-36424714
// Cuda compilation tools, release 13.0, V13.0.88
// Based on NVVM 20.0.0
//

.version 9.0
.target sm_100
.address_size 64

	// .globl	_Z9CudaPrintv
.extern .func  (.param .b32 func_retval0) vprintf
(
	.param .b64 vprintf_param_0,
	.param .b64 vprintf_param_1
)
;
.global .align 1 .b8 $str[4] = {37, 100, 10};

.visible .entry _Z9CudaPrintv()
{
	.local .align 8 .b8 	__local_depot0[8];
	.reg .b64 	%SP;
	.reg .b64 	%SPL;
	.reg .b32 	%r<7>;
	.reg .b64 	%rd<5>;

	mov.u64 	%SPL, __local_depot0;
	cvta.local.u64 	%SP, %SPL;
	add.u64 	%rd1, %SP, 0;
	add.u64 	%rd2, %SPL, 0;
	mov.u32 	%r1, %ctaid.x;
	mov.u32 	%r2, %ntid.x;
	mov.u32 	%r3, %tid.x;
	mad.lo.s32 	%r4, %r1, %r2, %r3;
	st.local.u32 	[%rd2], %r4;
	mov.u64 	%rd3, $str;
	cvta.global.u64 	%rd4, %rd3;
	{ // callseq 0, 0
	.param .b64 param0;
	st.param.b64 	[param0], %rd4;
	.param .b64 param1;
	st.param.b64 	[param1], %rd1;
	.param .b32 retval0;
	call.uni (retval0), 
	vprintf, 
	(
	param0, 
	param1
	);
	ld.param.b32 	%r5, [retval0];
	} // callseq 0
	ret;

}


// ===== COMPILED SASS (sm_100) =====

	.target	sm_100

	.elftype	@"ET_EXEC"


//--------------------- .note.nv.tkinfo           --------------------------
	.section	.note.nv.tkinfo,"",@"SHT_NOTE"
	.sectionflags	@"SHF_NOTE_NV_TKINFO"
	.tkinfo
        /*0018*/ 	.word	0x00000002
        /*0030*/ 	.string	""
        /*0030*/ 	.string	"ptxas"
        /*0030*/ 	.string	"Cuda compilation tools, release 13.0, V13.0.88"
        /*0030*/ 	.string	"Build cuda_13.0.r13.0/compiler.36424714_0"
        /*0030*/ 	.string	"-arch sm_100 -m 64 "



//--------------------- .note.nv.cuinfo           --------------------------
	.section	.note.nv.cuinfo,"",@"SHT_NOTE"
	.sectionflags	@"SHF_NOTE_NV_CUINFO"
        /*0018*/ 	.short	0x0002
        /*001a*/ 	.short	0x0064
        /*001c*/ 	.short	0x0082
	.zero		2


//--------------------- .nv.info                  --------------------------
	.section	.nv.info,"",@"SHT_CUDA_INFO"
	.align	4


	//----- nvinfo : EIATTR_REGCOUNT
	.align		4
        /*0000*/ 	.byte	0x04, 0x2f
        /*0002*/ 	.short	(.L_2 - .L_1)
	.align		4
.L_1:
        /*0004*/ 	.word	index@(_Z9CudaPrintv)
        /*0008*/ 	.word	0x00000018


	//----- nvinfo : EIATTR_FRAME_SIZE
	.align		4
.L_2:
        /*000c*/ 	.byte	0x04, 0x11
        /*000e*/ 	.short	(.L_4 - .L_3)
	.align		4
.L_3:
        /*0010*/ 	.word	index@(_Z9CudaPrintv)
        /*0014*/ 	.word	0x00000008


	//----- nvinfo : EIATTR_MIN_STACK_SIZE
	.align		4
.L_4:
        /*0018*/ 	.byte	0x04, 0x12
        /*001a*/ 	.short	(.L_6 - .L_5)
	.align		4
.L_5:
        /*001c*/ 	.word	index@(_Z9CudaPrintv)
        /*0020*/ 	.word	0x00000008
.L_6:


//--------------------- .nv.compat                --------------------------
	.section	.nv.compat,"",@"SHT_CUDA_COMPAT_INFO"
	.align	4
        /*0000*/ 	.byte	0x02, 0x09, 0x00, 0x00, 0x02, 0x02, 0x01, 0x00, 0x02, 0x05, 0x05, 0x00, 0x03, 0x07, 0x01, 0x01
        /*0010*/ 	.byte	0x02, 0x03, 0x00, 0x00, 0x02, 0x06, 0x01, 0x00, 0x04, 0x0b, 0x08, 0x00, 0x09, 0x00, 0x00, 0x00
        /*0020*/ 	.byte	0x00, 0x00, 0x00, 0x00


//--------------------- .nv.info._Z9CudaPrintv    --------------------------
	.section	.nv.info._Z9CudaPrintv,"",@"SHT_CUDA_INFO"
	.sectionflags	@""
	.align	4


	//----- nvinfo : EIATTR_CUDA_API_VERSION
	.align		4
        /*0000*/ 	.byte	0x04, 0x37
        /*0002*/ 	.short	(.L_8 - .L_7)
.L_7:
        /*0004*/ 	.word	0x00000082


	//----- nvinfo : EIATTR_SPARSE_MMA_MASK
	.align		4
.L_8:
        /*0008*/ 	.byte	0x03, 0x50
        /*000a*/ 	.short	0x0000


	//----- nvinfo : EIATTR_MAXREG_COUNT
	.align		4
        /*000c*/ 	.byte	0x03, 0x1b
        /*000e*/ 	.short	0x00ff


	//----- nvinfo : EIATTR_EXTERNS
	.align		4
        /*0010*/ 	.byte	0x04, 0x0f
        /*0012*/ 	.short	(.L_10 - .L_9)


	//   ....[0]....
	.align		4
.L_9:
        /*0014*/ 	.word	index@(vprintf)


	//----- nvinfo : EIATTR_MERCURY_ISA_VERSION
	.align		4
.L_10:
        /*0018*/ 	.byte	0x03, 0x5f
        /*001a*/ 	.short	0x0101


	//----- nvinfo : EIATTR_VRC_CTA_INIT_COUNT
	.align		4
        /*001c*/ 	.byte	0x02, 0x4a
	.zero		1
	.zero		1


	//----- nvinfo : EIATTR_SYSCALL_OFFSETS
	.align		4
        /*0020*/ 	.byte	0x04, 0x46
        /*0022*/ 	.short	(.L_12 - .L_11)


	//   ....[0]....
.L_11:
        /*0024*/ 	.word	0x00000110


	//----- nvinfo : EIATTR_EXIT_INSTR_OFFSETS
	.align		4
.L_12:
        /*0028*/ 	.byte	0x04, 0x1c
        /*002a*/ 	.short	(.L_14 - .L_13)


	//   ....[0]....
.L_13:
        /*002c*/ 	.word	0x00000120


	//----- nvinfo : EIATTR_SW_WAR
	.align		4
.L_14:
        /*0030*/ 	.byte	0x04, 0x36
        /*0032*/ 	.short	(.L_16 - .L_15)
.L_15:
        /*0034*/ 	.word	0x00000008
.L_16:


//--------------------- .nv.callgraph             --------------------------
	.section	.nv.callgraph,"",@"SHT_CUDA_CALLGRAPH"
	.align	4
	.sectionentsize	8
	.align		4
        /*0000*/ 	.word	0x00000000
	.align		4
        /*0004*/ 	.word	0xffffffff
	.align		4
        /*0008*/ 	.word	index@(_Z9CudaPrintv)
	.align		4
        /*000c*/ 	.word	index@(vprintf)
	.align		4
        /*0010*/ 	.word	0x00000000
	.align		4
        /*0014*/ 	.word	0xfffffffe
	.align		4
        /*0018*/ 	.word	0x00000000
	.align		4
        /*001c*/ 	.word	0xfffffffd
	.align		4
        /*0020*/ 	.word	0x00000000
	.align		4
        /*0024*/ 	.word	0xfffffffc


//--------------------- .nv.constant4             --------------------------
	.section	.nv.constant4,"a",@progbits
	.align	8
	.align		8
.nv.constant4:
        /*0000*/ 	.dword	vprintf
	.align		8
        /*0008*/ 	.dword	$str


//--------------------- .text._Z9CudaPrintv       --------------------------
	.section	.text._Z9CudaPrintv,"ax",@progbits
	.align	128
        .global         _Z9CudaPrintv
        .type           _Z9CudaPrintv,@function
        .size           _Z9CudaPrintv,(.L_x_2 - _Z9CudaPrintv)
        .other          _Z9CudaPrintv,@"STO_CUDA_ENTRY STV_DEFAULT"
_Z9CudaPrintv:
.text._Z9CudaPrintv:
[----:B------:R-:W0:Y:S01]  /*0000*/  LDC R1, c[0x0][0x37c] ;  /* 0x0000df00ff017b82 */ /* 0x000e220000000800 */
[----:B------:R-:W1:Y:S01]  /*0010*/  S2R R3, SR_TID.X ;  /* 0x0000000000037919 */ /* 0x000e620000002100 */
[----:B------:R-:W2:Y:S06]  /*0020*/  LDCU UR5, c[0x0][0x2fc] ;  /* 0x00005f80ff0577ac */ /* 0x000eac0008000800 */
[----:B------:R-:W1:Y:S01]  /*0030*/  S2UR UR6, SR_CTAID.X ;  /* 0x00000000000679c3 */ /* 0x000e620000002500 */
[----:B------:R-:W-:Y:S01]  /*0040*/  MOV R2, 0x0 ;  /* 0x0000000000027802 */ /* 0x000fe20000000f00 */
[----:B0-----:R-:W-:Y:S01]  /*0050*/  VIADD R1, R1, 0xfffffff8 ;  /* 0xfffffff801017836 */ /* 0x001fe20000000000 */
[----:B------:R-:W0:Y:S05]  /*0060*/  LDCU UR4, c[0x0][0x2f8] ;  /* 0x00005f00ff0477ac */ /* 0x000e2a0008000800 */
[----:B------:R-:W1:Y:S01]  /*0070*/  LDC R0, c[0x0][0x360] ;  /* 0x0000d800ff007b82 */ /* 0x000e620000000800 */
[----:B0-----:R-:W-:-:S05]  /*0080*/  IADD3 R6, P0, PT, R1, UR4, RZ ;  /* 0x0000000401067c10 */ /* 0x001fca000ff1e0ff */
[----:B--2---:R-:W-:Y:S02]  /*0090*/  IMAD.X R7, RZ, RZ, UR5, P0 ;  /* 0x00000005ff077e24 */ /* 0x004fe400080e06ff */
[----:B-1----:R-:W-:Y:S01]  /*00a0*/  IMAD R0, R0, UR6, R3 ;  /* 0x0000000600007c24 */ /* 0x002fe2000f8e0203 */
[----:B------:R-:W0:Y:S01]  /*00b0*/  LDCU.64 UR6, c[0x4][0x8] ;  /* 0x01000100ff0677ac */ /* 0x000e220008000a00 */
[----:B------:R-:W1:Y:S03]  /*00c0*/  LDC.64 R2, c[0x4][R2] ;  /* 0x0100000002027b82 */ /* 0x000e660000000a00 */
[----:B------:R2:W-:Y:S01]  /*00d0*/  STL [R1], R0 ;  /* 0x0000000001007387 */ /* 0x0005e20000100800 */
[----:B0-----:R-:W-:Y:S01]  /*00e0*/  IMAD.U32 R4, RZ, RZ, UR6 ;  /* 0x00000006ff047e24 */ /* 0x001fe2000f8e00ff */
[----:B--2---:R-:W-:-:S07]  /*00f0*/  MOV R5, UR7 ;  /* 0x0000000700057c02 */ /* 0x004fce0008000f00 */
[----:B------:R-:W-:-:S07]  /*0100*/  LEPC R20, `(.L_x_0) ;  /* 0x000000001014794e */ /* 0x000fce0000000000 */
[----:B-1----:R-:W-:Y:S05]  /*0110*/  CALL.ABS.NOINC R2 ;  /* 0x0000000002007343 */ /* 0x002fea0003c00000 */
.L_x_0:
[----:B------:R-:W-:Y:S05]  /*0120*/  EXIT ;  /* 0x000000000000794d */ /* 0x000fea0003800000 */
.L_x_1:
[----:B------:R-:W-:-:S00]  /*0130*/  BRA `(.L_x_1) ;  /* 0xfffffffc00fc7947 */ /* 0x000fc0000383ffff */
[----:B------:R-:W-:-:S00]  /*0140*/  NOP ;  /* 0x0000000000007918 */ /* 0x000fc00000000000 */
        /* <DEDUP_REMOVED lines=11> */
.L_x_2:


//--------------------- .nv.global.init           --------------------------
	.section	.nv.global.init,"aw",@progbits
.nv.global.init:
	.type		$str,@object
	.size		$str,(.L_0 - $str)
$str:
        /*0000*/ 	.byte	0x25, 0x64, 0x0a, 0x00
.L_0:


//--------------------- .nv.shared.reserved.0     --------------------------
	.section	.nv.shared.reserved.0,"aw",@nobits
	.weak		__nv_reservedSMEM_offset_0_alias
	.size		__nv_reservedSMEM_offset_0_alias, 0, 64
	.other		__nv_reservedSMEM_offset_0_alias,@"STO_CUDA_RESERVED_SHARED STV_DEFAULT"
__nv_reservedSMEM_offset_0_alias:
	.zero		0
	.zero		64


//--------------------- .nv.constant0._Z9CudaPrintv --------------------------
	.section	.nv.constant0._Z9CudaPrintv,"a",@progbits
	.sectionflags	@""
	.align	4
.nv.constant0._Z9CudaPrintv:
	.zero		896


//--------------------- SYMBOLS --------------------------

	.type		.nv.reservedSmem.offset0,@object
	.size		.nv.reservedSmem.offset0,0x4
	.type		vprintf,@function
